//
// Generated by NVIDIA NVVM Compiler
//
// Compiler Build ID: CL-36424714
// Cuda compilation tools, release 13.0, V13.0.88
// Based on NVVM 20.0.0
//

.version 9.0
.target sm_100
.address_size 64

	// .globl	_Z12setup_kernelP17curandStateXORWOWi
.global .align 4 .b8 precalc_xorwow_matrix[102400];
.global .align 4 .b8 precalc_xorwow_offset_matrix[102400];
.global .align 4 .b8 mrg32k3aM1[2304];
.global .align 4 .b8 mrg32k3aM2[2304];
.global .align 4 .b8 mrg32k3aM1SubSeq[2016];
.global .align 4 .b8 mrg32k3aM2SubSeq[2016];
.global .align 4 .b8 mrg32k3aM1Seq[2304];
.global .align 4 .b8 mrg32k3aM2Seq[2304];
.const .align 8 .b8 __cr_lgamma_table[72];

.visible .entry _Z12setup_kernelP17curandStateXORWOWi(
	.param .u64 .ptr .align 1 _Z12setup_kernelP17curandStateXORWOWi_param_0,
	.param .u32 _Z12setup_kernelP17curandStateXORWOWi_param_1
)
{
	.reg .pred 	%p<25>;
	.reg .b32 	%r<407>;
	.reg .b64 	%rd<18>;

	ld.param.u64 	%rd8, [_Z12setup_kernelP17curandStateXORWOWi_param_0];
	ld.param.u32 	%r183, [_Z12setup_kernelP17curandStateXORWOWi_param_1];
	mov.u32 	%r184, %tid.x;
	mov.u32 	%r185, %ctaid.x;
	mov.u32 	%r186, %ntid.x;
	mad.lo.s32 	%r1, %r185, %r186, %r184;
	setp.ge.s32 	%p1, %r1, %r183;
	@%p1 bra 	$L__BB0_44;
	cvta.to.global.u64 	%rd9, %rd8;
	cvt.s64.s32 	%rd17, %r1;
	mul.wide.s32 	%rd10, %r1, 48;
	add.s64 	%rd2, %rd9, %rd10;
	mov.b32 	%r187, 1859630760;
	mov.b32 	%r188, 1098040747;
	st.global.v2.u32 	[%rd2], {%r188, %r187};
	mov.b32 	%r189, -123459836;
	mov.b32 	%r190, 1927396470;
	st.global.v2.u32 	[%rd2+8], {%r190, %r189};
	mov.b32 	%r191, 1741957292;
	mov.b32 	%r192, -589760388;
	st.global.v2.u32 	[%rd2+16], {%r192, %r191};
	setp.eq.s32 	%p2, %r1, 0;
	@%p2 bra 	$L__BB0_43;
	mov.b32 	%r313, 0;
	mov.u64 	%rd12, precalc_xorwow_matrix;
$L__BB0_3:
	and.b64  	%rd4, %rd17, 3;
	setp.eq.s64 	%p3, %rd4, 0;
	@%p3 bra 	$L__BB0_42;
	mul.wide.u32 	%rd11, %r313, 3200;
	add.s64 	%rd5, %rd12, %rd11;
	cvt.u32.u64 	%r3, %rd4;
	mov.b32 	%r314, 0;
$L__BB0_5:
	mov.b32 	%r327, 0;
	mov.u32 	%r328, %r327;
	mov.u32 	%r329, %r327;
	mov.u32 	%r330, %r327;
	mov.u32 	%r331, %r327;
	mov.u32 	%r320, %r327;
$L__BB0_6:
	mul.wide.u32 	%rd13, %r320, 4;
	add.s64 	%rd14, %rd2, %rd13;
	ld.global.u32 	%r11, [%rd14+4];
	shl.b32 	%r12, %r320, 5;
	mov.b32 	%r326, 0;
$L__BB0_7:
	.pragma "nounroll";
	shr.u32 	%r197, %r11, %r326;
	and.b32  	%r198, %r197, 1;
	setp.eq.b32 	%p4, %r198, 1;
	not.pred 	%p5, %p4;
	add.s32 	%r199, %r12, %r326;
	mul.lo.s32 	%r200, %r199, 5;
	mul.wide.u32 	%rd15, %r200, 4;
	add.s64 	%rd6, %rd5, %rd15;
	@%p5 bra 	$L__BB0_9;
	ld.global.u32 	%r201, [%rd6];
	xor.b32  	%r331, %r331, %r201;
	ld.global.u32 	%r202, [%rd6+4];
	xor.b32  	%r330, %r330, %r202;
	ld.global.u32 	%r203, [%rd6+8];
	xor.b32  	%r329, %r329, %r203;
	ld.global.u32 	%r204, [%rd6+12];
	xor.b32  	%r328, %r328, %r204;
	ld.global.u32 	%r205, [%rd6+16];
	xor.b32  	%r327, %r327, %r205;
$L__BB0_9:
	and.b32  	%r207, %r197, 2;
	setp.eq.s32 	%p6, %r207, 0;
	@%p6 bra 	$L__BB0_11;
	ld.global.u32 	%r208, [%rd6+20];
	xor.b32  	%r331, %r331, %r208;
	ld.global.u32 	%r209, [%rd6+24];
	xor.b32  	%r330, %r330, %r209;
	ld.global.u32 	%r210, [%rd6+28];
	xor.b32  	%r329, %r329, %r210;
	ld.global.u32 	%r211, [%rd6+32];
	xor.b32  	%r328, %r328, %r211;
	ld.global.u32 	%r212, [%rd6+36];
	xor.b32  	%r327, %r327, %r212;
$L__BB0_11:
	and.b32  	%r214, %r197, 4;
	setp.eq.s32 	%p7, %r214, 0;
	@%p7 bra 	$L__BB0_13;
	ld.global.u32 	%r215, [%rd6+40];
	xor.b32  	%r331, %r331, %r215;
	ld.global.u32 	%r216, [%rd6+44];
	xor.b32  	%r330, %r330, %r216;
	ld.global.u32 	%r217, [%rd6+48];
	xor.b32  	%r329, %r329, %r217;
	ld.global.u32 	%r218, [%rd6+52];
	xor.b32  	%r328, %r328, %r218;
	ld.global.u32 	%r219, [%rd6+56];
	xor.b32  	%r327, %r327, %r219;
$L__BB0_13:
	and.b32  	%r221, %r197, 8;
	setp.eq.s32 	%p8, %r221, 0;
	@%p8 bra 	$L__BB0_15;
	ld.global.u32 	%r222, [%rd6+60];
	xor.b32  	%r331, %r331, %r222;
	ld.global.u32 	%r223, [%rd6+64];
	xor.b32  	%r330, %r330, %r223;
	ld.global.u32 	%r224, [%rd6+68];
	xor.b32  	%r329, %r329, %r224;
	ld.global.u32 	%r225, [%rd6+72];
	xor.b32  	%r328, %r328, %r225;
	ld.global.u32 	%r226, [%rd6+76];
	xor.b32  	%r327, %r327, %r226;
$L__BB0_15:
	and.b32  	%r228, %r197, 16;
	setp.eq.s32 	%p9, %r228, 0;
	@%p9 bra 	$L__BB0_17;
	ld.global.u32 	%r229, [%rd6+80];
	xor.b32  	%r331, %r331, %r229;
	ld.global.u32 	%r230, [%rd6+84];
	xor.b32  	%r330, %r330, %r230;
	ld.global.u32 	%r231, [%rd6+88];
	xor.b32  	%r329, %r329, %r231;
	ld.global.u32 	%r232, [%rd6+92];
	xor.b32  	%r328, %r328, %r232;
	ld.global.u32 	%r233, [%rd6+96];
	xor.b32  	%r327, %r327, %r233;
$L__BB0_17:
	and.b32  	%r235, %r197, 32;
	setp.eq.s32 	%p10, %r235, 0;
	@%p10 bra 	$L__BB0_19;
	ld.global.u32 	%r236, [%rd6+100];
	xor.b32  	%r331, %r331, %r236;
	ld.global.u32 	%r237, [%rd6+104];
	xor.b32  	%r330, %r330, %r237;
	ld.global.u32 	%r238, [%rd6+108];
	xor.b32  	%r329, %r329, %r238;
	ld.global.u32 	%r239, [%rd6+112];
	xor.b32  	%r328, %r328, %r239;
	ld.global.u32 	%r240, [%rd6+116];
	xor.b32  	%r327, %r327, %r240;
$L__BB0_19:
	and.b32  	%r242, %r197, 64;
	setp.eq.s32 	%p11, %r242, 0;
	@%p11 bra 	$L__BB0_21;
	ld.global.u32 	%r243, [%rd6+120];
	xor.b32  	%r331, %r331, %r243;
	ld.global.u32 	%r244, [%rd6+124];
	xor.b32  	%r330, %r330, %r244;
	ld.global.u32 	%r245, [%rd6+128];
	xor.b32  	%r329, %r329, %r245;
	ld.global.u32 	%r246, [%rd6+132];
	xor.b32  	%r328, %r328, %r246;
	ld.global.u32 	%r247, [%rd6+136];
	xor.b32  	%r327, %r327, %r247;
$L__BB0_21:
	and.b32  	%r249, %r197, 128;
	setp.eq.s32 	%p12, %r249, 0;
	@%p12 bra 	$L__BB0_23;
	ld.global.u32 	%r250, [%rd6+140];
	xor.b32  	%r331, %r331, %r250;
	ld.global.u32 	%r251, [%rd6+144];
	xor.b32  	%r330, %r330, %r251;
	ld.global.u32 	%r252, [%rd6+148];
	xor.b32  	%r329, %r329, %r252;
	ld.global.u32 	%r253, [%rd6+152];
	xor.b32  	%r328, %r328, %r253;
	ld.global.u32 	%r254, [%rd6+156];
	xor.b32  	%r327, %r327, %r254;
$L__BB0_23:
	and.b32  	%r256, %r197, 256;
	setp.eq.s32 	%p13, %r256, 0;
	@%p13 bra 	$L__BB0_25;
	ld.global.u32 	%r257, [%rd6+160];
	xor.b32  	%r331, %r331, %r257;
	ld.global.u32 	%r258, [%rd6+164];
	xor.b32  	%r330, %r330, %r258;
	ld.global.u32 	%r259, [%rd6+168];
	xor.b32  	%r329, %r329, %r259;
	ld.global.u32 	%r260, [%rd6+172];
	xor.b32  	%r328, %r328, %r260;
	ld.global.u32 	%r261, [%rd6+176];
	xor.b32  	%r327, %r327, %r261;
$L__BB0_25:
	and.b32  	%r263, %r197, 512;
	setp.eq.s32 	%p14, %r263, 0;
	@%p14 bra 	$L__BB0_27;
	ld.global.u32 	%r264, [%rd6+180];
	xor.b32  	%r331, %r331, %r264;
	ld.global.u32 	%r265, [%rd6+184];
	xor.b32  	%r330, %r330, %r265;
	ld.global.u32 	%r266, [%rd6+188];
	xor.b32  	%r329, %r329, %r266;
	ld.global.u32 	%r267, [%rd6+192];
	xor.b32  	%r328, %r328, %r267;
	ld.global.u32 	%r268, [%rd6+196];
	xor.b32  	%r327, %r327, %r268;
$L__BB0_27:
	and.b32  	%r270, %r197, 1024;
	setp.eq.s32 	%p15, %r270, 0;
	@%p15 bra 	$L__BB0_29;
	ld.global.u32 	%r271, [%rd6+200];
	xor.b32  	%r331, %r331, %r271;
	ld.global.u32 	%r272, [%rd6+204];
	xor.b32  	%r330, %r330, %r272;
	ld.global.u32 	%r273, [%rd6+208];
	xor.b32  	%r329, %r329, %r273;
	ld.global.u32 	%r274, [%rd6+212];
	xor.b32  	%r328, %r328, %r274;
	ld.global.u32 	%r275, [%rd6+216];
	xor.b32  	%r327, %r327, %r275;
$L__BB0_29:
	and.b32  	%r277, %r197, 2048;
	setp.eq.s32 	%p16, %r277, 0;
	@%p16 bra 	$L__BB0_31;
	ld.global.u32 	%r278, [%rd6+220];
	xor.b32  	%r331, %r331, %r278;
	ld.global.u32 	%r279, [%rd6+224];
	xor.b32  	%r330, %r330, %r279;
	ld.global.u32 	%r280, [%rd6+228];
	xor.b32  	%r329, %r329, %r280;
	ld.global.u32 	%r281, [%rd6+232];
	xor.b32  	%r328, %r328, %r281;
	ld.global.u32 	%r282, [%rd6+236];
	xor.b32  	%r327, %r327, %r282;
$L__BB0_31:
	and.b32  	%r284, %r197, 4096;
	setp.eq.s32 	%p17, %r284, 0;
	@%p17 bra 	$L__BB0_33;
	ld.global.u32 	%r285, [%rd6+240];
	xor.b32  	%r331, %r331, %r285;
	ld.global.u32 	%r286, [%rd6+244];
	xor.b32  	%r330, %r330, %r286;
	ld.global.u32 	%r287, [%rd6+248];
	xor.b32  	%r329, %r329, %r287;
	ld.global.u32 	%r288, [%rd6+252];
	xor.b32  	%r328, %r328, %r288;
	ld.global.u32 	%r289, [%rd6+256];
	xor.b32  	%r327, %r327, %r289;
$L__BB0_33:
	and.b32  	%r291, %r197, 8192;
	setp.eq.s32 	%p18, %r291, 0;
	@%p18 bra 	$L__BB0_35;
	ld.global.u32 	%r292, [%rd6+260];
	xor.b32  	%r331, %r331, %r292;
	ld.global.u32 	%r293, [%rd6+264];
	xor.b32  	%r330, %r330, %r293;
	ld.global.u32 	%r294, [%rd6+268];
	xor.b32  	%r329, %r329, %r294;
	ld.global.u32 	%r295, [%rd6+272];
	xor.b32  	%r328, %r328, %r295;
	ld.global.u32 	%r296, [%rd6+276];
	xor.b32  	%r327, %r327, %r296;
$L__BB0_35:
	and.b32  	%r298, %r197, 16384;
	setp.eq.s32 	%p19, %r298, 0;
	@%p19 bra 	$L__BB0_37;
	ld.global.u32 	%r299, [%rd6+280];
	xor.b32  	%r331, %r331, %r299;
	ld.global.u32 	%r300, [%rd6+284];
	xor.b32  	%r330, %r330, %r300;
	ld.global.u32 	%r301, [%rd6+288];
	xor.b32  	%r329, %r329, %r301;
	ld.global.u32 	%r302, [%rd6+292];
	xor.b32  	%r328, %r328, %r302;
	ld.global.u32 	%r303, [%rd6+296];
	xor.b32  	%r327, %r327, %r303;
$L__BB0_37:
	and.b32  	%r305, %r197, 32768;
	setp.eq.s32 	%p20, %r305, 0;
	@%p20 bra 	$L__BB0_39;
	ld.global.u32 	%r306, [%rd6+300];
	xor.b32  	%r331, %r331, %r306;
	ld.global.u32 	%r307, [%rd6+304];
	xor.b32  	%r330, %r330, %r307;
	ld.global.u32 	%r308, [%rd6+308];
	xor.b32  	%r329, %r329, %r308;
	ld.global.u32 	%r309, [%rd6+312];
	xor.b32  	%r328, %r328, %r309;
	ld.global.u32 	%r310, [%rd6+316];
	xor.b32  	%r327, %r327, %r310;
$L__BB0_39:
	add.s32 	%r326, %r326, 16;
	setp.ne.s32 	%p21, %r326, 32;
	@%p21 bra 	$L__BB0_7;
	mad.lo.s32 	%r311, %r320, -31, %r12;
	add.s32 	%r320, %r311, 1;
	setp.ne.s32 	%p22, %r320, 5;
	@%p22 bra 	$L__BB0_6;
	st.global.u32 	[%rd2+4], %r331;
	st.global.u32 	[%rd2+8], %r330;
	st.global.u32 	[%rd2+12], %r329;
	st.global.u32 	[%rd2+16], %r328;
	st.global.u32 	[%rd2+20], %r327;
	add.s32 	%r314, %r314, 1;
	setp.lt.u32 	%p23, %r314, %r3;
	@%p23 bra 	$L__BB0_5;
$L__BB0_42:
	shr.u64 	%rd7, %rd17, 2;
	add.s32 	%r313, %r313, 1;
	setp.gt.u64 	%p24, %rd17, 3;
	mov.u64 	%rd17, %rd7;
	@%p24 bra 	$L__BB0_3;
$L__BB0_43:
	mov.b32 	%r312, 0;
	st.global.v2.u32 	[%rd2+24], {%r312, %r312};
	st.global.u32 	[%rd2+32], %r312;
	mov.b64 	%rd16, 0;
	st.global.u64 	[%rd2+40], %rd16;
$L__BB0_44:
	ret;

}
	// .globl	_Z16getMonteCarloValPfS_S_P17curandStateXORWOWi
.visible .entry _Z16getMonteCarloValPfS_S_P17curandStateXORWOWi(
	.param .u64 .ptr .align 1 _Z16getMonteCarloValPfS_S_P17curandStateXORWOWi_param_0,
	.param .u64 .ptr .align 1 _Z16getMonteCarloValPfS_S_P17curandStateXORWOWi_param_1,
	.param .u64 .ptr .align 1 _Z16getMonteCarloValPfS_S_P17curandStateXORWOWi_param_2,
	.param .u64 .ptr .align 1 _Z16getMonteCarloValPfS_S_P17curandStateXORWOWi_param_3,
	.param .u32 _Z16getMonteCarloValPfS_S_P17curandStateXORWOWi_param_4
)
{
	.reg .pred 	%p<3>;
	.reg .b32 	%r<32>;
	.reg .b32 	%f<10>;
	.reg .b64 	%rd<18>;
	.reg .b64 	%fd<2>;

	ld.param.u64 	%rd4, [_Z16getMonteCarloValPfS_S_P17curandStateXORWOWi_param_3];
	ld.param.u32 	%r2, [_Z16getMonteCarloValPfS_S_P17curandStateXORWOWi_param_4];
	mov.u32 	%r3, %ntid.x;
	mov.u32 	%r4, %ctaid.x;
	mov.u32 	%r5, %tid.x;
	mad.lo.s32 	%r1, %r3, %r4, %r5;
	setp.ge.s32 	%p1, %r1, %r2;
	@%p1 bra 	$L__BB1_2;
	ld.param.u64 	%rd17, [_Z16getMonteCarloValPfS_S_P17curandStateXORWOWi_param_2];
	ld.param.u64 	%rd16, [_Z16getMonteCarloValPfS_S_P17curandStateXORWOWi_param_1];
	ld.param.u64 	%rd15, [_Z16getMonteCarloValPfS_S_P17curandStateXORWOWi_param_0];
	cvta.to.global.u64 	%rd5, %rd4;
	cvta.to.global.u64 	%rd6, %rd15;
	cvta.to.global.u64 	%rd7, %rd16;
	cvta.to.global.u64 	%rd8, %rd17;
	mul.wide.s32 	%rd9, %r1, 48;
	add.s64 	%rd10, %rd5, %rd9;
	ld.global.v2.u32 	{%r6, %r7}, [%rd10];
	ld.global.v2.u32 	{%r8, %r9}, [%rd10+8];
	ld.global.v2.u32 	{%r10, %r11}, [%rd10+16];
	ld.global.v2.u32 	{%r12, %r13}, [%rd10+24];
	ld.global.f32 	%f1, [%rd10+32];
	ld.global.f64 	%fd1, [%rd10+40];
	shr.u32 	%r14, %r7, 2;
	xor.b32  	%r15, %r14, %r7;
	shl.b32 	%r16, %r11, 4;
	shl.b32 	%r17, %r15, 1;
	xor.b32  	%r18, %r16, %r17;
	xor.b32  	%r19, %r18, %r11;
	xor.b32  	%r20, %r19, %r15;
	add.s32 	%r21, %r6, %r20;
	add.s32 	%r22, %r21, 362437;
	cvt.rn.f32.u32 	%f2, %r22;
	fma.rn.f32 	%f3, %f2, 0f2F800000, 0f2F000000;
	mul.wide.s32 	%rd11, %r1, 4;
	add.s64 	%rd12, %rd6, %rd11;
	st.global.f32 	[%rd12], %f3;
	shr.u32 	%r23, %r8, 2;
	xor.b32  	%r24, %r23, %r8;
	shl.b32 	%r25, %r20, 4;
	shl.b32 	%r26, %r24, 1;
	xor.b32  	%r27, %r26, %r25;
	xor.b32  	%r28, %r27, %r24;
	xor.b32  	%r29, %r28, %r20;
	add.s32 	%r30, %r6, 724874;
	add.s32 	%r31, %r29, %r30;
	cvt.rn.f32.u32 	%f4, %r31;
	fma.rn.f32 	%f5, %f4, 0f2F800000, 0f2F000000;
	add.s64 	%rd13, %rd7, %rd11;
	st.global.f32 	[%rd13], %f5;
	ld.global.f32 	%f6, [%rd12];
	mul.f32 	%f7, %f5, %f5;
	fma.rn.f32 	%f8, %f6, %f6, %f7;
	setp.le.f32 	%p2, %f8, 0f3F800000;
	selp.f32 	%f9, 0f3F800000, 0f00000000, %p2;
	add.s64 	%rd14, %rd8, %rd11;
	st.global.f32 	[%rd14], %f9;
	st.global.v2.u32 	[%rd10], {%r30, %r9};
	st.global.v2.u32 	[%rd10+8], {%r10, %r11};
	st.global.v2.u32 	[%rd10+16], {%r20, %r29};
	st.global.v2.u32 	[%rd10+24], {%r12, %r13};
	st.global.f32 	[%rd10+32], %f1;
	st.global.f64 	[%rd10+40], %fd1;
$L__BB1_2:
	ret;

}


// ===== COMPILED SASS (sm_100) =====

	.target	sm_100

	.elftype	@"ET_EXEC"


//--------------------- .note.nv.tkinfo           --------------------------
	.section	.note.nv.tkinfo,"",@"SHT_NOTE"
	.sectionflags	@"SHF_NOTE_NV_TKINFO"
	.tkinfo
        /*0018*/ 	.word	0x00000002
        /*0030*/ 	.string	""
        /*0030*/ 	.string	"ptxas"
        /*0030*/ 	.string	"Cuda compilation tools, release 13.0, V13.0.88"
        /*0030*/ 	.string	"Build cuda_13.0.r13.0/compiler.36424714_0"
        /*0030*/ 	.string	"-arch sm_100 -m 64 "



//--------------------- .note.nv.cuinfo           --------------------------
	.section	.note.nv.cuinfo,"",@"SHT_NOTE"
	.sectionflags	@"SHF_NOTE_NV_CUINFO"
        /*0018*/ 	.short	0x0002
        /*001a*/ 	.short	0x0064
        /*001c*/ 	.short	0x0082
	.zero		2


//--------------------- .nv.info                  --------------------------
	.section	.nv.info,"",@"SHT_CUDA_INFO"
	.align	4


	//----- nvinfo : EIATTR_REGCOUNT
	.align		4
        /*0000*/ 	.byte	0x04, 0x2f
        /*0002*/ 	.short	(.L_10 - .L_9)
	.align		4
.L_9:
        /*0004*/ 	.word	index@(_Z12setup_kernelP17curandStateXORWOWi)
        /*0008*/ 	.word	0x0000001f


	//----- nvinfo : EIATTR_FRAME_SIZE
	.align		4
.L_10:
        /*000c*/ 	.byte	0x04, 0x11
        /*000e*/ 	.short	(.L_12 - .L_11)
	.align		4
.L_11:
        /*0010*/ 	.word	index@(_Z12setup_kernelP17curandStateXORWOWi)
        /*0014*/ 	.word	0x00000000


	//----- nvinfo : EIATTR_REGCOUNT
	.align		4
.L_12:
        /*0018*/ 	.byte	0x04, 0x2f
        /*001a*/ 	.short	(.L_14 - .L_13)
	.align		4
.L_13:
        /*001c*/ 	.word	index@(_Z16getMonteCarloValPfS_S_P17curandStateXORWOWi)
        /*0020*/ 	.word	0x0000001e


	//----- nvinfo : EIATTR_FRAME_SIZE
	.align		4
.L_14:
        /*0024*/ 	.byte	0x04, 0x11
        /*0026*/ 	.short	(.L_16 - .L_15)
	.align		4
.L_15:
        /*0028*/ 	.word	index@(_Z16getMonteCarloValPfS_S_P17curandStateXORWOWi)
        /*002c*/ 	.word	0x00000000


	//----- nvinfo : EIATTR_MIN_STACK_SIZE
	.align		4
.L_16:
        /*0030*/ 	.byte	0x04, 0x12
        /*0032*/ 	.short	(.L_18 - .L_17)
	.align		4
.L_17:
        /*0034*/ 	.word	index@(_Z16getMonteCarloValPfS_S_P17curandStateXORWOWi)
        /*0038*/ 	.word	0x00000000


	//----- nvinfo : EIATTR_MIN_STACK_SIZE
	.align		4
.L_18:
        /*003c*/ 	.byte	0x04, 0x12
        /*003e*/ 	.short	(.L_20 - .L_19)
	.align		4
.L_19:
        /*0040*/ 	.word	index@(_Z12setup_kernelP17curandStateXORWOWi)
        /*0044*/ 	.word	0x00000000
.L_20:


//--------------------- .nv.compat                --------------------------
	.section	.nv.compat,"",@"SHT_CUDA_COMPAT_INFO"
	.align	4
        /*0000*/ 	.byte	0x02, 0x09, 0x00, 0x00, 0x02, 0x02, 0x01, 0x00, 0x02, 0x05, 0x05, 0x00, 0x03, 0x07, 0x01, 0x01
        /*0010*/ 	.byte	0x02, 0x03, 0x00, 0x00, 0x02, 0x06, 0x01, 0x00, 0x04, 0x0b, 0x08, 0x00, 0x09, 0x00, 0x00, 0x00
        /*0020*/ 	.byte	0x00, 0x00, 0x00, 0x00


//--------------------- .nv.info._Z16getMonteCarloValPfS_S_P17curandStateXORWOWi --------------------------
	.section	.nv.info._Z16getMonteCarloValPfS_S_P17curandStateXORWOWi,"",@"SHT_CUDA_INFO"
	.sectionflags	@""
	.align	4


	//----- nvinfo : EIATTR_CUDA_API_VERSION
	.align		4
        /*0000*/ 	.byte	0x04, 0x37
        /*0002*/ 	.short	(.L_22 - .L_21)
.L_21:
        /*0004*/ 	.word	0x00000082


	//----- nvinfo : EIATTR_KPARAM_INFO
	.align		4
.L_22:
        /*0008*/ 	.byte	0x04, 0x17
        /*000a*/ 	.short	(.L_24 - .L_23)
.L_23:
        /*000c*/ 	.word	0x00000000
        /*0010*/ 	.short	0x0004
        /*0012*/ 	.short	0x0020
        /*0014*/ 	.byte	0x00, 0xf0, 0x11, 0x00


	//----- nvinfo : EIATTR_KPARAM_INFO
	.align		4
.L_24:
        /*0018*/ 	.byte	0x04, 0x17
        /*001a*/ 	.short	(.L_26 - .L_25)
.L_25:
        /*001c*/ 	.word	0x00000000
        /*0020*/ 	.short	0x0003
        /*0022*/ 	.short	0x0018
        /*0024*/ 	.byte	0x00, 0xf5, 0x21, 0x00


	//----- nvinfo : EIATTR_KPARAM_INFO
	.align		4
.L_26:
        /*0028*/ 	.byte	0x04, 0x17
        /*002a*/ 	.short	(.L_28 - .L_27)
.L_27:
        /*002c*/ 	.word	0x00000000
        /*0030*/ 	.short	0x0002
        /*0032*/ 	.short	0x0010
        /*0034*/ 	.byte	0x00, 0xf5, 0x21, 0x00


	//----- nvinfo : EIATTR_KPARAM_INFO
	.align		4
.L_28:
        /*0038*/ 	.byte	0x04, 0x17
        /*003a*/ 	.short	(.L_30 - .L_29)
.L_29:
        /*003c*/ 	.word	0x00000000
        /*0040*/ 	.short	0x0001
        /*0042*/ 	.short	0x0008
        /*0044*/ 	.byte	0x00, 0xf5, 0x21, 0x00


	//----- nvinfo : EIATTR_KPARAM_INFO
	.align		4
.L_30:
        /*0048*/ 	.byte	0x04, 0x17
        /*004a*/ 	.short	(.L_32 - .L_31)
.L_31:
        /*004c*/ 	.word	0x00000000
        /*0050*/ 	.short	0x0000
        /*0052*/ 	.short	0x0000
        /*0054*/ 	.byte	0x00, 0xf5, 0x21, 0x00


	//----- nvinfo : EIATTR_SPARSE_MMA_MASK
	.align		4
.L_32:
        /*0058*/ 	.byte	0x03, 0x50
        /*005a*/ 	.short	0x0000


	//----- nvinfo : EIATTR_MAXREG_COUNT
	.align		4
        /*005c*/ 	.byte	0x03, 0x1b
        /*005e*/ 	.short	0x00ff


	//----- nvinfo : EIATTR_MERCURY_ISA_VERSION
	.align		4
        /*0060*/ 	.byte	0x03, 0x5f
        /*0062*/ 	.short	0x0101


	//----- nvinfo : EIATTR_VRC_CTA_INIT_COUNT
	.align		4
        /*0064*/ 	.byte	0x02, 0x4a
	.zero		1
	.zero		1


	//----- nvinfo : EIATTR_EXIT_INSTR_OFFSETS
	.align		4
        /*0068*/ 	.byte	0x04, 0x1c
        /*006a*/ 	.short	(.L_34 - .L_33)


	//   ....[0]....
.L_33:
        /*006c*/ 	.word	0x00000070


	//   ....[1]....
        /*0070*/ 	.word	0x00000380


	//----- nvinfo : EIATTR_CBANK_PARAM_SIZE
	.align		4
.L_34:
        /*0074*/ 	.byte	0x03, 0x19
        /*0076*/ 	.short	0x0024


	//----- nvinfo : EIATTR_PARAM_CBANK
	.align		4
        /*0078*/ 	.byte	0x04, 0x0a
        /*007a*/ 	.short	(.L_36 - .L_35)
	.align		4
.L_35:
        /*007c*/ 	.word	index@(.nv.constant0._Z16getMonteCarloValPfS_S_P17curandStateXORWOWi)
        /*0080*/ 	.short	0x0380
        /*0082*/ 	.short	0x0024


	//----- nvinfo : EIATTR_SW_WAR
	.align		4
.L_36:
        /*0084*/ 	.byte	0x04, 0x36
        /*0086*/ 	.short	(.L_38 - .L_37)
.L_37:
        /*0088*/ 	.word	0x00000008
.L_38:


//--------------------- .nv.info._Z12setup_kernelP17curandStateXORWOWi --------------------------
	.section	.nv.info._Z12setup_kernelP17curandStateXORWOWi,"",@"SHT_CUDA_INFO"
	.sectionflags	@""
	.align	4


	//----- nvinfo : EIATTR_CUDA_API_VERSION
	.align		4
        /*0000*/ 	.byte	0x04, 0x37
        /*0002*/ 	.short	(.L_40 - .L_39)
.L_39:
        /*0004*/ 	.word	0x00000082


	//----- nvinfo : EIATTR_KPARAM_INFO
	.align		4
.L_40:
        /*0008*/ 	.byte	0x04, 0x17
        /*000a*/ 	.short	(.L_42 - .L_41)
.L_41:
        /*000c*/ 	.word	0x00000000
        /*0010*/ 	.short	0x0001
        /*0012*/ 	.short	0x0008
        /*0014*/ 	.byte	0x00, 0xf0, 0x11, 0x00


	//----- nvinfo : EIATTR_KPARAM_INFO
	.align		4
.L_42:
        /*0018*/ 	.byte	0x04, 0x17
        /*001a*/ 	.short	(.L_44 - .L_43)
.L_43:
        /*001c*/ 	.word	0x00000000
        /*0020*/ 	.short	0x0000
        /*0022*/ 	.short	0x0000
        /*0024*/ 	.byte	0x00, 0xf5, 0x21, 0x00


	//----- nvinfo : EIATTR_SPARSE_MMA_MASK
	.align		4
.L_44:
        /*0028*/ 	.byte	0x03, 0x50
        /*002a*/ 	.short	0x0000


	//----- nvinfo : EIATTR_MAXREG_COUNT
	.align		4
        /*002c*/ 	.byte	0x03, 0x1b
        /*002e*/ 	.short	0x00ff


	//----- nvinfo : EIATTR_MERCURY_ISA_VERSION
	.align		4
        /*0030*/ 	.byte	0x03, 0x5f
        /*0032*/ 	.short	0x0101


	//----- nvinfo : EIATTR_VRC_CTA_INIT_COUNT
	.align		4
        /*0034*/ 	.byte	0x02, 0x4a
	.zero		1
	.zero		1


	//----- nvinfo : EIATTR_EXIT_INSTR_OFFSETS
	.align		4
        /*0038*/ 	.byte	0x04, 0x1c
        /*003a*/ 	.short	(.L_46 - .L_45)


	//   ....[0]....
.L_45:
        /*003c*/ 	.word	0x00000070


	//   ....[1]....
        /*0040*/ 	.word	0x00000eb0


	//----- nvinfo : EIATTR_CRS_STACK_SIZE
	.align		4
.L_46:
        /*0044*/ 	.byte	0x04, 0x1e
        /*0046*/ 	.short	(.L_48 - .L_47)
.L_47:
        /*0048*/ 	.word	0x00000000


	//----- nvinfo : EIATTR_CBANK_PARAM_SIZE
	.align		4
.L_48:
        /*004c*/ 	.byte	0x03, 0x19
        /*004e*/ 	.short	0x000c


	//----- nvinfo : EIATTR_PARAM_CBANK
	.align		4
        /*0050*/ 	.byte	0x04, 0x0a
        /*0052*/ 	.short	(.L_50 - .L_49)
	.align		4
.L_49:
        /*0054*/ 	.word	index@(.nv.constant0._Z12setup_kernelP17curandStateXORWOWi)
        /*0058*/ 	.short	0x0380
        /*005a*/ 	.short	0x000c


	//----- nvinfo : EIATTR_SW_WAR
	.align		4
.L_50:
        /*005c*/ 	.byte	0x04, 0x36
        /*005e*/ 	.short	(.L_52 - .L_51)
.L_51:
        /*0060*/ 	.word	0x00000008
.L_52:


//--------------------- .nv.callgraph             --------------------------
	.section	.nv.callgraph,"",@"SHT_CUDA_CALLGRAPH"
	.align	4
	.sectionentsize	8
	.align		4
        /*0000*/ 	.word	0x00000000
	.align		4
        /*0004*/ 	.word	0xffffffff
	.align		4
        /*0008*/ 	.word	0x00000000
	.align		4
        /*000c*/ 	.word	0xfffffffe
	.align		4
        /*0010*/ 	.word	0x00000000
	.align		4
        /*0014*/ 	.word	0xfffffffd
	.align		4
        /*0018*/ 	.word	0x00000000
	.align		4
        /*001c*/ 	.word	0xfffffffc


//--------------------- .nv.constant4             --------------------------
	.section	.nv.constant4,"a",@progbits
	.align	8
	.align		8
.nv.constant4:
        /*0000*/ 	.dword	precalc_xorwow_matrix
	.align		8
        /*0008*/ 	.dword	precalc_xorwow_offset_matrix
	.align		8
        /*0010*/ 	.dword	mrg32k3aM1
	.align		8
        /*0018*/ 	.dword	mrg32k3aM2
	.align		8
        /*0020*/ 	.dword	mrg32k3aM1SubSeq
	.align		8
        /*0028*/ 	.dword	mrg32k3aM2SubSeq
	.align		8
        /*0030*/ 	.dword	mrg32k3aM1Seq
	.align		8
        /*0038*/ 	.dword	mrg32k3aM2Seq


//--------------------- .nv.constant3             --------------------------
	.section	.nv.constant3,"a",@progbits
	.align	8
.nv.constant3:
	.type		__cr_lgamma_table,@object
	.size		__cr_lgamma_table,(.L_8 - __cr_lgamma_table)
__cr_lgamma_table:
        /*0000*/ 	.byte	0x00, 0x00, 0x00, 0x00, 0x00, 0x00, 0x00, 0x00, 0x00, 0x00, 0x00, 0x00, 0x00, 0x00, 0x00, 0x00
        /*0010*/ 	.byte	0xef, 0x39, 0xfa, 0xfe, 0x42, 0x2e, 0xe6, 0x3f, 0x02, 0x20, 0x2a, 0xfa, 0x0b, 0xab, 0xfc, 0x3f
        /*0020*/ 	.byte	0xf9, 0x2c, 0x92, 0x7c, 0xa7, 0x6c, 0x09, 0x40, 0xc9, 0x79, 0x44, 0x3c, 0x64, 0x26, 0x13, 0x40
        /*0030*/ 	.byte	0xca, 0x01, 0xcf, 0x3a, 0x27, 0x51, 0x1a, 0x40, 0x30, 0xcc, 0x2d, 0xf3, 0xe1, 0x0c, 0x21, 0x40
        /*0040*/ 	.byte	0x0d, 0xb7, 0xfc, 0x82, 0x8e, 0x35, 0x25, 0x40
.L_8:


//--------------------- .text._Z16getMonteCarloValPfS_S_P17curandStateXORWOWi --------------------------
	.section	.text._Z16getMonteCarloValPfS_S_P17curandStateXORWOWi,"ax",@progbits
	.align	128
        .global         _Z16getMonteCarloValPfS_S_P17curandStateXORWOWi
        .type           _Z16getMonteCarloValPfS_S_P17curandStateXORWOWi,@function
        .size           _Z16getMonteCarloValPfS_S_P17curandStateXORWOWi,(.L_x_10 - _Z16getMonteCarloValPfS_S_P17curandStateXORWOWi)
        .other          _Z16getMonteCarloValPfS_S_P17curandStateXORWOWi,@"STO_CUDA_ENTRY STV_DEFAULT"
_Z16getMonteCarloValPfS_S_P17curandStateXORWOWi:
.text._Z16getMonteCarloValPfS_S_P17curandStateXORWOWi:
[----:B------:R-:W-:Y:S01]  /*0000*/  LDC R1, c[0x0][0x37c] ;  /* 0x0000df00ff017b82 */ /* 0x000fe20000000800 */
[----:B------:R-:W0:Y:S01]  /*0010*/  S2R R0, SR_CTAID.X ;  /* 0x0000000000007919 */ /* 0x000e220000002500 */
[----:B------:R-:W0:Y:S01]  /*0020*/  LDCU UR4, c[0x0][0x360] ;  /* 0x00006c00ff0477ac */ /* 0x000e220008000800 */
[----:B------:R-:W0:Y:S01]  /*0030*/  S2R R3, SR_TID.X ;  /* 0x0000000000037919 */ /* 0x000e220000002100 */
[----:B------:R-:W1:Y:S01]  /*0040*/  LDCU UR5, c[0x0][0x3a0] ;  /* 0x00007400ff0577ac */ /* 0x000e620008000800 */
[----:B0-----:R-:W-:-:S05]  /*0050*/  IMAD R0, R0, UR4, R3 ;  /* 0x0000000400007c24 */ /* 0x001fca000f8e0203 */
[----:B-1----:R-:W-:-:S13]  /*0060*/  ISETP.GE.AND P0, PT, R0, UR5, PT ;  /* 0x0000000500007c0c */ /* 0x002fda000bf06270 */
[----:B------:R-:W-:Y:S05]  /*0070*/  @P0 EXIT ;  /* 0x000000000000094d */ /* 0x000fea0003800000 */
[----:B------:R-:W0:Y:S01]  /*0080*/  LDC.64 R2, c[0x0][0x398] ;  /* 0x0000e600ff027b82 */ /* 0x000e220000000a00 */
[----:B------:R-:W1:Y:S07]  /*0090*/  LDCU.64 UR4, c[0x0][0x358] ;  /* 0x00006b00ff0477ac */ /* 0x000e6e0008000a00 */
[----:B------:R-:W2:Y:S01]  /*00a0*/  LDC.64 R14, c[0x0][0x380] ;  /* 0x0000e000ff0e7b82 */ /* 0x000ea20000000a00 */
[----:B------:R-:W-:-:S07]  /*00b0*/  HFMA2 R25, -RZ, RZ, 0.1171875, 0 ;  /* 0x2f800000ff197431 */ /* 0x000fce00000001ff */
[----:B------:R-:W3:Y:S01]  /*00c0*/  LDC.64 R18, c[0x0][0x390] ;  /* 0x0000e400ff127b82 */ /* 0x000ee20000000a00 */
[----:B0-----:R-:W-:-:S05]  /*00d0*/  IMAD.WIDE R2, R0, 0x30, R2 ;  /* 0x0000003000027825 */ /* 0x001fca00078e0202 */
[----:B-1----:R-:W4:Y:S04]  /*00e0*/  LDG.E.64 R10, desc[UR4][R2.64] ;  /* 0x00000004020a7981 */ /* 0x002f28000c1e1b00 */
[----:B------:R-:W5:Y:S04]  /*00f0*/  LDG.E.64 R6, desc[UR4][R2.64+0x10] ;  /* 0x0000100402067981 */ /* 0x000f68000c1e1b00 */
[----:B------:R-:W3:Y:S01]  /*0100*/  LDG.E.64 R8, desc[UR4][R2.64+0x8] ;  /* 0x0000080402087981 */ /* 0x000ee2000c1e1b00 */
[----:B--2---:R-:W-:-:S03]  /*0110*/  IMAD.WIDE R14, R0, 0x4, R14 ;  /* 0x00000004000e7825 */ /* 0x004fc600078e020e */
[----:B------:R-:W2:Y:S01]  /*0120*/  LDG.E R21, desc[UR4][R2.64+0x20] ;  /* 0x0000200402157981 */ /* 0x000ea2000c1e1900 */
[----:B----4-:R-:W-:-:S04]  /*0130*/  SHF.R.U32.HI R4, RZ, 0x2, R11 ;  /* 0x00000002ff047819 */ /* 0x010fc8000001160b */
[----:B------:R-:W-:Y:S01]  /*0140*/  LOP3.LUT R4, R4, R11, RZ, 0x3c, !PT ;  /* 0x0000000b04047212 */ /* 0x000fe200078e3cff */
[----:B-----5:R-:W-:Y:S01]  /*0150*/  IMAD.SHL.U32 R12, R7, 0x10, RZ ;  /* 0x00000010070c7824 */ /* 0x020fe200078e00ff */
[----:B---3--:R-:W-:-:S03]  /*0160*/  SHF.R.U32.HI R11, RZ, 0x2, R8 ;  /* 0x00000002ff0b7819 */ /* 0x008fc60000011608 */
[----:B------:R-:W-:Y:S01]  /*0170*/  IMAD.SHL.U32 R5, R4, 0x2, RZ ;  /* 0x0000000204057824 */ /* 0x000fe200078e00ff */
[----:B------:R-:W-:-:S04]  /*0180*/  LOP3.LUT R11, R11, R8, RZ, 0x3c, !PT ;  /* 0x000000080b0b7212 */ /* 0x000fc800078e3cff */
[----:B------:R-:W-:Y:S02]  /*0190*/  LOP3.LUT R5, R7, R12, R5, 0x96, !PT ;  /* 0x0000000c07057212 */ /* 0x000fe400078e9605 */
[----:B------:R-:W0:Y:S02]  /*01a0*/  LDC.64 R12, c[0x0][0x388] ;  /* 0x0000e200ff0c7b82 */ /* 0x000e240000000a00 */
[----:B------:R-:W-:Y:S02]  /*01b0*/  LOP3.LUT R4, R5, R4, RZ, 0x3c, !PT ;  /* 0x0000000405047212 */ /* 0x000fe400078e3cff */
[----:B------:R-:W-:-:S03]  /*01c0*/  SHF.L.U32 R5, R11, 0x1, RZ ;  /* 0x000000010b057819 */ /* 0x000fc600000006ff */
[----:B------:R-:W-:-:S05]  /*01d0*/  IMAD.SHL.U32 R8, R4, 0x10, RZ ;  /* 0x0000001004087824 */ /* 0x000fca00078e00ff */
[----:B------:R-:W-:Y:S02]  /*01e0*/  LOP3.LUT R5, R11, R5, R8, 0x96, !PT ;  /* 0x000000050b057212 */ /* 0x000fe400078e9608 */
[C---:B------:R-:W-:Y:S02]  /*01f0*/  IADD3 R8, PT, PT, R10.reuse, 0xb0f8a, RZ ;  /* 0x000b0f8a0a087810 */ /* 0x040fe40007ffe0ff */
[----:B------:R-:W-:Y:S02]  /*0200*/  LOP3.LUT R5, R5, R4, RZ, 0x3c, !PT ;  /* 0x0000000405057212 */ /* 0x000fe400078e3cff */
[----:B------:R-:W-:-:S03]  /*0210*/  IADD3 R10, PT, PT, R10, 0x587c5, R4 ;  /* 0x000587c50a0a7810 */ /* 0x000fc60007ffe004 */
[----:B------:R-:W-:Y:S01]  /*0220*/  IMAD.IADD R11, R5, 0x1, R8 ;  /* 0x00000001050b7824 */ /* 0x000fe200078e0208 */
[----:B------:R-:W-:Y:S01]  /*0230*/  I2FP.F32.U32 R10, R10 ;  /* 0x0000000a000a7245 */ /* 0x000fe20000201000 */
[----:B0-----:R-:W-:-:S03]  /*0240*/  IMAD.WIDE R16, R0, 0x4, R12 ;  /* 0x0000000400107825 */ /* 0x001fc600078e020c */
[----:B------:R-:W-:Y:S01]  /*0250*/  I2FP.F32.U32 R11, R11 ;  /* 0x0000000b000b7245 */ /* 0x000fe20000201000 */
[-C--:B------:R-:W-:Y:S01]  /*0260*/  FFMA R23, R10, R25.reuse, 1.1641532182693481445e-10 ;  /* 0x2f0000000a177423 */ /* 0x080fe20000000019 */
[----:B------:R-:W3:Y:S03]  /*0270*/  LDG.E.64 R12, desc[UR4][R2.64+0x18] ;  /* 0x00001804020c7981 */ /* 0x000ee6000c1e1b00 */
[----:B------:R-:W-:Y:S02]  /*0280*/  FFMA R25, R11, R25, 1.1641532182693481445e-10 ;  /* 0x2f0000000b197423 */ /* 0x000fe40000000019 */
[----:B------:R-:W4:Y:S04]  /*0290*/  LDG.E.64 R10, desc[UR4][R2.64+0x28] ;  /* 0x00002804020a7981 */ /* 0x000f28000c1e1b00 */
[----:B------:R-:W-:Y:S04]  /*02a0*/  STG.E desc[UR4][R14.64], R23 ;  /* 0x000000170e007986 */ /* 0x000fe8000c101904 */
[----:B------:R-:W-:Y:S04]  /*02b0*/  STG.E desc[UR4][R16.64], R25 ;  /* 0x0000001910007986 */ /* 0x000fe8000c101904 */
[----:B------:R-:W5:Y:S01]  /*02c0*/  LDG.E R20, desc[UR4][R14.64] ;  /* 0x000000040e147981 */ /* 0x000f62000c1e1900 */
[----:B------:R-:W-:Y:S01]  /*02d0*/  FMUL R27, R25, R25 ;  /* 0x00000019191b7220 */ /* 0x000fe20000400000 */
[----:B------:R-:W-:-:S04]  /*02e0*/  IMAD.WIDE R18, R0, 0x4, R18 ;  /* 0x0000000400127825 */ /* 0x000fc800078e0212 */
[----:B-----5:R-:W-:-:S05]  /*02f0*/  FFMA R27, R20, R20, R27 ;  /* 0x00000014141b7223 */ /* 0x020fca000000001b */
[----:B------:R-:W-:-:S05]  /*0300*/  FSET.BF.LE.AND R27, R27, 1, PT ;  /* 0x3f8000001b1b780a */ /* 0x000fca0003803000 */
[----:B------:R-:W-:Y:S04]  /*0310*/  STG.E desc[UR4][R18.64], R27 ;  /* 0x0000001b12007986 */ /* 0x000fe8000c101904 */
[----:B------:R-:W-:Y:S04]  /*0320*/  STG.E.64 desc[UR4][R2.64], R8 ;  /* 0x0000000802007986 */ /* 0x000fe8000c101b04 */
[----:B------:R-:W-:Y:S04]  /*0330*/  STG.E.64 desc[UR4][R2.64+0x8], R6 ;  /* 0x0000080602007986 */ /* 0x000fe8000c101b04 */
[----:B------:R-:W-:Y:S04]  /*0340*/  STG.E.64 desc[UR4][R2.64+0x10], R4 ;  /* 0x0000100402007986 */ /* 0x000fe8000c101b04 */
[----:B---3--:R-:W-:Y:S04]  /*0350*/  STG.E.64 desc[UR4][R2.64+0x18], R12 ;  /* 0x0000180c02007986 */ /* 0x008fe8000c101b04 */
[----:B----4-:R-:W-:Y:S04]  /*0360*/  STG.E.64 desc[UR4][R2.64+0x28], R10 ;  /* 0x0000280a02007986 */ /* 0x010fe8000c101b04 */
[----:B--2---:R-:W-:Y:S01]  /*0370*/  STG.E desc[UR4][R2.64+0x20], R21 ;  /* 0x0000201502007986 */ /* 0x004fe2000c101904 */
[----:B------:R-:W-:Y:S05]  /*0380*/  EXIT ;  /* 0x000000000000794d */ /* 0x000fea0003800000 */
.L_x_0:
[----:B------:R-:W-:-:S00]  /*0390*/  BRA `(.L_x_0) ;  /* 0xfffffffc00fc7947 */ /* 0x000fc0000383ffff */
[----:B------:R-:W-:-:S00]  /*03a0*/  NOP ;  /* 0x0000000000007918 */ /* 0x000fc00000000000 */
        /* <DEDUP_REMOVED lines=13> */
.L_x_10:


//--------------------- .text._Z12setup_kernelP17curandStateXORWOWi --------------------------
	.section	.text._Z12setup_kernelP17curandStateXORWOWi,"ax",@progbits
	.align	128
        .global         _Z12setup_kernelP17curandStateXORWOWi
        .type           _Z12setup_kernelP17curandStateXORWOWi,@function
        .size           _Z12setup_kernelP17curandStateXORWOWi,(.L_x_11 - _Z12setup_kernelP17curandStateXORWOWi)
        .other          _Z12setup_kernelP17curandStateXORWOWi,@"STO_CUDA_ENTRY STV_DEFAULT"
_Z12setup_kernelP17curandStateXORWOWi:
.text._Z12setup_kernelP17curandStateXORWOWi:
[----:B------:R-:W-:Y:S01]  /*0000*/  LDC R1, c[0x0][0x37c] ;  /* 0x0000df00ff017b82 */ /* 0x000fe20000000800 */
[----:B------:R-:W0:Y:S07]  /*0010*/  S2R R13, SR_TID.X ;  /* 0x00000000000d7919 */ /* 0x000e2e0000002100 */
[----:B------:R-:W0:Y:S01]  /*0020*/  S2UR UR4, SR_CTAID.X ;  /* 0x00000000000479c3 */ /* 0x000e220000002500 */
[----:B------:R-:W1:Y:S07]  /*0030*/  LDCU UR5, c[0x0][0x388] ;  /* 0x00007100ff0577ac */ /* 0x000e6e0008000800 */
[----:B------:R-:W0:Y:S02]  /*0040*/  LDC R0, c[0x0][0x360] ;  /* 0x0000d800ff007b82 */ /* 0x000e240000000800 */
[----:B0-----:R-:W-:-:S05]  /*0050*/  IMAD R13, R0, UR4, R13 ;  /* 0x00000004000d7c24 */ /* 0x001fca000f8e020d */
[----:B-1----:R-:W-:-:S13]  /*0060*/  ISETP.GE.AND P0, PT, R13, UR5, PT ;  /* 0x000000050d007c0c */ /* 0x002fda000bf06270 */
[----:B------:R-:W-:Y:S05]  /*0070*/  @P0 EXIT ;  /* 0x000000000000094d */ /* 0x000fea0003800000 */
[----:B------:R-:W0:Y:S01]  /*0080*/  LDC.64 R6, c[0x0][0x380] ;  /* 0x0000e000ff067b82 */ /* 0x000e220000000a00 */
[----:B------:R-:W1:Y:S01]  /*0090*/  LDCU.64 UR4, c[0x0][0x358] ;  /* 0x00006b00ff0477ac */ /* 0x000e620008000a00 */
[----:B------:R-:W-:Y:S01]  /*00a0*/  IMAD.MOV.U32 R2, RZ, RZ, 0x4172c5ab ;  /* 0x4172c5abff027424 */ /* 0x000fe200078e00ff */
[----:B------:R-:W-:Y:S01]  /*00b0*/  ISETP.NE.AND P0, PT, R13, RZ, PT ;  /* 0x000000ff0d00720c */ /* 0x000fe20003f05270 */
[----:B------:R-:W-:Y:S01]  /*00c0*/  IMAD.MOV.U32 R3, RZ, RZ, 0x6ed7b6a8 ;  /* 0x6ed7b6a8ff037424 */ /* 0x000fe200078e00ff */
[----:B------:R-:W-:Y:S01]  /*00d0*/  BSSY.RECONVERGENT B0, `(.L_x_1) ;  /* 0x00000da000007945 */ /* 0x000fe20003800200 */
[----:B------:R-:W-:Y:S02]  /*00e0*/  IMAD.MOV.U32 R4, RZ, RZ, 0x72e1bc76 ;  /* 0x72e1bc76ff047424 */ /* 0x000fe400078e00ff */
[----:B------:R-:W-:Y:S02]  /*00f0*/  IMAD.MOV.U32 R5, RZ, RZ, -0x75bd8fc ;  /* 0xf8a42704ff057424 */ /* 0x000fe400078e00ff */
[----:B------:R-:W-:-:S02]  /*0100*/  IMAD.MOV.U32 R8, RZ, RZ, -0x23270784 ;  /* 0xdcd8f87cff087424 */ /* 0x000fc400078e00ff */
[----:B------:R-:W-:Y:S02]  /*0110*/  IMAD.MOV.U32 R9, RZ, RZ, 0x67d428ac ;  /* 0x67d428acff097424 */ /* 0x000fe400078e00ff */
[----:B0-----:R-:W-:-:S05]  /*0120*/  IMAD.WIDE R6, R13, 0x30, R6 ;  /* 0x000000300d067825 */ /* 0x001fca00078e0206 */
[----:B-1----:R0:W-:Y:S04]  /*0130*/  STG.E.64 desc[UR4][R6.64], R2 ;  /* 0x0000000206007986 */ /* 0x0021e8000c101b04 */
[----:B------:R0:W-:Y:S04]  /*0140*/  STG.E.64 desc[UR4][R6.64+0x8], R4 ;  /* 0x0000080406007986 */ /* 0x0001e8000c101b04 */
[----:B------:R0:W-:Y:S01]  /*0150*/  STG.E.64 desc[UR4][R6.64+0x10], R8 ;  /* 0x0000100806007986 */ /* 0x0001e2000c101b04 */
[----:B------:R-:W-:Y:S05]  /*0160*/  @!P0 BRA `(.L_x_2) ;  /* 0x0000000c00408947 */ /* 0x000fea0003800000 */
[----:B------:R-:W-:Y:S01]  /*0170*/  SHF.R.S32.HI R0, RZ, 0x1f, R13 ;  /* 0x0000001fff007819 */ /* 0x000fe2000001140d */
[----:B------:R-:W-:-:S07]  /*0180*/  IMAD.MOV.U32 R12, RZ, RZ, RZ ;  /* 0x000000ffff0c7224 */ /* 0x000fce00078e00ff */
.L_x_8:
[----:B0-----:R-:W-:Y:S01]  /*0190*/  LOP3.LUT R2, R13, 0x3, RZ, 0xc0, !PT ;  /* 0x000000030d027812 */ /* 0x001fe200078ec0ff */
[----:B------:R-:W-:Y:S03]  /*01a0*/  BSSY.RECONVERGENT B1, `(.L_x_3) ;  /* 0x00000c6000017945 */ /* 0x000fe60003800200 */
[----:B------:R-:W-:-:S04]  /*01b0*/  ISETP.NE.U32.AND P0, PT, R2, RZ, PT ;  /* 0x000000ff0200720c */ /* 0x000fc80003f05070 */
[----:B------:R-:W-:-:S13]  /*01c0*/  ISETP.NE.AND.EX P0, PT, RZ, RZ, PT, P0 ;  /* 0x000000ffff00720c */ /* 0x000fda0003f05300 */
[----:B------:R-:W-:Y:S05]  /*01d0*/  @!P0 BRA `(.L_x_4) ;  /* 0x0000000c00088947 */ /* 0x000fea0003800000 */
[----:B------:R-:W0:Y:S01]  /*01e0*/  LDC.64 R8, c[0x4][RZ] ;  /* 0x01000000ff087b82 */ /* 0x000e220000000a00 */
[----:B------:R-:W-:Y:S02]  /*01f0*/  IMAD.MOV.U32 R14, RZ, RZ, RZ ;  /* 0x000000ffff0e7224 */ /* 0x000fe400078e00ff */
[----:B0-----:R-:W-:-:S07]  /*0200*/  IMAD.WIDE.U32 R8, R12, 0xc80, R8 ;  /* 0x00000c800c087825 */ /* 0x001fce00078e0008 */
.L_x_7:
[----:B0-----:R-:W-:Y:S01]  /*0210*/  IMAD.MOV.U32 R15, RZ, RZ, RZ ;  /* 0x000000ffff0f7224 */ /* 0x001fe200078e00ff */
[----:B------:R-:W-:Y:S01]  /*0220*/  CS2R R2, SRZ ;  /* 0x0000000000027805 */ /* 0x000fe2000001ff00 */
[----:B------:R-:W-:Y:S01]  /*0230*/  IMAD.MOV.U32 R17, RZ, RZ, RZ ;  /* 0x000000ffff117224 */ /* 0x000fe200078e00ff */
[----:B------:R-:W-:-:S07]  /*0240*/  CS2R R4, SRZ ;  /* 0x0000000000047805 */ /* 0x000fce000001ff00 */
.L_x_6:
[----:B------:R-:W-:-:S05]  /*0250*/  IMAD.WIDE.U32 R10, R17, 0x4, R6 ;  /* 0x00000004110a7825 */ /* 0x000fca00078e0006 */
[----:B------:R0:W5:Y:S01]  /*0260*/  LDG.E R16, desc[UR4][R10.64+0x4] ;  /* 0x000004040a107981 */ /* 0x000162000c1e1900 */
[----:B------:R-:W-:-:S07]  /*0270*/  IMAD.MOV.U32 R19, RZ, RZ, RZ ;  /* 0x000000ffff137224 */ /* 0x000fce00078e00ff */
.L_x_5:
[----:B-----5:R-:W-:Y:S01]  /*0280*/  SHF.R.U32.HI R24, RZ, R19, R16 ;  /* 0x00000013ff187219 */ /* 0x020fe20000011610 */
[----:B0-----:R-:W-:-:S03]  /*0290*/  IMAD.SHL.U32 R10, R17, 0x20, RZ ;  /* 0x00000020110a7824 */ /* 0x001fc600078e00ff */
[----:B------:R-:W-:Y:S01]  /*02a0*/  LOP3.LUT R11, R24, 0x1, RZ, 0xc0, !PT ;  /* 0x00000001180b7812 */ /* 0x000fe200078ec0ff */
[----:B------:R-:W-:-:S03]  /*02b0*/  IMAD.IADD R10, R10, 0x1, R19 ;  /* 0x000000010a0a7824 */ /* 0x000fc600078e0213 */
[----:B------:R-:W-:Y:S01]  /*02c0*/  ISETP.NE.U32.AND P0, PT, R11, 0x1, PT ;  /* 0x000000010b00780c */ /* 0x000fe20003f05070 */
[----:B------:R-:W-:-:S03]  /*02d0*/  IMAD R11, R10, 0x5, RZ ;  /* 0x000000050a0b7824 */ /* 0x000fc600078e02ff */
[----:B------:R-:W-:Y:S01]  /*02e0*/  R2P PR, R24, 0x7e ;  /* 0x0000007e18007804 */ /* 0x000fe20000000000 */
[----:B------:R-:W-:-:S08]  /*02f0*/  IMAD.WIDE.U32 R10, R11, 0x4, R8 ;  /* 0x000000040b0a7825 */ /* 0x000fd000078e0008 */
[----:B------:R-:W2:Y:S04]  /*0300*/  @!P0 LDG.E R18, desc[UR4][R10.64] ;  /* 0x000000040a128981 */ /* 0x000ea8000c1e1900 */
[----:B------:R-:W3:Y:S04]  /*0310*/  @!P0 LDG.E R20, desc[UR4][R10.64+0x10] ;  /* 0x000010040a148981 */ /* 0x000ee8000c1e1900 */
[----:B------:R-:W4:Y:S04]  /*0320*/  @P1 LDG.E R22, desc[UR4][R10.64+0x14] ;  /* 0x000014040a161981 */ /* 0x000f28000c1e1900 */
[----:B------:R-:W4:Y:S04]  /*0330*/  @P2 LDG.E R26, desc[UR4][R10.64+0x28] ;  /* 0x000028040a1a2981 */ /* 0x000f28000c1e1900 */
[----:B------:R-:W4:Y:S04]  /*0340*/  @!P0 LDG.E R21, desc[UR4][R10.64+0x4] ;  /* 0x000004040a158981 */ /* 0x000f28000c1e1900 */
[----:B------:R-:W4:Y:S04]  /*0350*/  @!P0 LDG.E R23, desc[UR4][R10.64+0xc] ;  /* 0x00000c040a178981 */ /* 0x000f28000c1e1900 */
[----:B------:R-:W4:Y:S04]  /*0360*/  @P1 LDG.E R25, desc[UR4][R10.64+0x18] ;  /* 0x000018040a191981 */ /* 0x000f28000c1e1900 */
[----:B------:R-:W4:Y:S04]  /*0370*/  @P3 LDG.E R28, desc[UR4][R10.64+0x3c] ;  /* 0x00003c040a1c3981 */ /* 0x000f28000c1e1900 */
[----:B------:R-:W4:Y:S01]  /*0380*/  @P6 LDG.E R27, desc[UR4][R10.64+0x7c] ;  /* 0x00007c040a1b6981 */ /* 0x000f22000c1e1900 */
[----:B--2---:R-:W-:-:S03]  /*0390*/  @!P0 LOP3.LUT R15, R15, R18, RZ, 0x3c, !PT ;  /* 0x000000120f0f8212 */ /* 0x004fc600078e3cff */
[----:B------:R-:W2:Y:S01]  /*03a0*/  @!P0 LDG.E R18, desc[UR4][R10.64+0x8] ;  /* 0x000008040a128981 */ /* 0x000ea2000c1e1900 */
[----:B---3--:R-:W-:-:S03]  /*03b0*/  @!P0 LOP3.LUT R3, R3, R20, RZ, 0x3c, !PT ;  /* 0x0000001403038212 */ /* 0x008fc600078e3cff */
[----:B------:R-:W3:Y:S01]  /*03c0*/  @P1 LDG.E R20, desc[UR4][R10.64+0x24] ;  /* 0x000024040a141981 */ /* 0x000ee2000c1e1900 */
[----:B----4-:R-:W-:-:S03]  /*03d0*/  @P1 LOP3.LUT R15, R15, R22, RZ, 0x3c, !PT ;  /* 0x000000160f0f1212 */ /* 0x010fc600078e3cff */
[----:B------:R-:W4:Y:S01]  /*03e0*/  @P2 LDG.E R22, desc[UR4][R10.64+0x38] ;  /* 0x000038040a162981 */ /* 0x000f22000c1e1900 */
[----:B------:R-:W-:-:S03]  /*03f0*/  @P2 LOP3.LUT R15, R15, R26, RZ, 0x3c, !PT ;  /* 0x0000001a0f0f2212 */ /* 0x000fc600078e3cff */
[----:B------:R-:W4:Y:S01]  /*0400*/  @P4 LDG.E R26, desc[UR4][R10.64+0x50] ;  /* 0x000050040a1a4981 */ /* 0x000f22000c1e1900 */
[----:B------:R-:W-:-:S03]  /*0410*/  @!P0 LOP3.LUT R4, R4, R21, RZ, 0x3c, !PT ;  /* 0x0000001504048212 */ /* 0x000fc600078e3cff */
[----:B------:R-:W4:Y:S01]  /*0420*/  @P1 LDG.E R21, desc[UR4][R10.64+0x20] ;  /* 0x000020040a151981 */ /* 0x000f22000c1e1900 */
[----:B------:R-:W-:-:S03]  /*0430*/  @!P0 LOP3.LUT R2, R2, R23, RZ, 0x3c, !PT ;  /* 0x0000001702028212 */ /* 0x000fc600078e3cff */
[----:B------:R-:W4:Y:S01]  /*0440*/  @P2 LDG.E R23, desc[UR4][R10.64+0x2c] ;  /* 0x00002c040a172981 */ /* 0x000f22000c1e1900 */
[----:B------:R-:W-:-:S03]  /*0450*/  @P1 LOP3.LUT R4, R4, R25, RZ, 0x3c, !PT ;  /* 0x0000001904041212 */ /* 0x000fc600078e3cff */
[----:B------:R-:W4:Y:S01]  /*0460*/  @P2 LDG.E R25, desc[UR4][R10.64+0x34] ;  /* 0x000034040a192981 */ /* 0x000f22000c1e1900 */
[----:B--2---:R-:W-:-:S03]  /*0470*/  @!P0 LOP3.LUT R5, R5, R18, RZ, 0x3c, !PT ;  /* 0x0000001205058212 */ /* 0x004fc600078e3cff */
[----:B------:R-:W2:Y:S01]  /*0480*/  @P1 LDG.E R18, desc[UR4][R10.64+0x1c] ;  /* 0x00001c040a121981 */ /* 0x000ea2000c1e1900 */
[----:B---3--:R-:W-:-:S03]  /*0490*/  @P1 LOP3.LUT R3, R3, R20, RZ, 0x3c, !PT ;  /* 0x0000001403031212 */ /* 0x008fc600078e3cff */
[----:B------:R-:W3:Y:S01]  /*04a0*/  @P2 LDG.E R20, desc[UR4][R10.64+0x30] ;  /* 0x000030040a142981 */ /* 0x000ee2000c1e1900 */
[----:B----4-:R-:W-:-:S03]  /*04b0*/  @P2 LOP3.LUT R3, R3, R22, RZ, 0x3c, !PT ;  /* 0x0000001603032212 */ /* 0x010fc600078e3cff */
[----:B------:R-:W4:Y:S01]  /*04c0*/  @P3 LDG.E R22, desc[UR4][R10.64+0x4c] ;  /* 0x00004c040a163981 */ /* 0x000f22000c1e1900 */
[----:B------:R-:W-:-:S04]  /*04d0*/  @P3 LOP3.LUT R15, R15, R28, RZ, 0x3c, !PT ;  /* 0x0000001c0f0f3212 */ /* 0x000fc800078e3cff */
[----:B------:R-:W-:Y:S02]  /*04e0*/  @P4 LOP3.LUT R15, R15, R26, RZ, 0x3c, !PT ;  /* 0x0000001a0f0f4212 */ /* 0x000fe400078e3cff */
[----:B------:R-:W-:Y:S01]  /*04f0*/  @P1 LOP3.LUT R2, R2, R21, RZ, 0x3c, !PT ;  /* 0x0000001502021212 */ /* 0x000fe200078e3cff */
[----:B------:R-:W4:Y:S04]  /*0500*/  @P5 LDG.E R26, desc[UR4][R10.64+0x64] ;  /* 0x000064040a1a5981 */ /* 0x000f28000c1e1900 */
[----:B------:R-:W4:Y:S01]  /*0510*/  @P3 LDG.E R21, desc[UR4][R10.64+0x40] ;  /* 0x000040040a153981 */ /* 0x000f22000c1e1900 */
[----:B------:R-:W-:Y:S02]  /*0520*/  @P2 LOP3.LUT R4, R4, R23, RZ, 0x3c, !PT ;  /* 0x0000001704042212 */ /* 0x000fe400078e3cff */
[----:B------:R-:W-:Y:S01]  /*0530*/  @P2 LOP3.LUT R2, R2, R25, RZ, 0x3c, !PT ;  /* 0x0000001902022212 */ /* 0x000fe200078e3cff */
[----:B------:R-:W4:Y:S04]  /*0540*/  @P3 LDG.E R23, desc[UR4][R10.64+0x48] ;  /* 0x000048040a173981 */ /* 0x000f28000c1e1900 */
[----:B------:R-:W4:Y:S01]  /*0550*/  @P4 LDG.E R25, desc[UR4][R10.64+0x54] ;  /* 0x000054040a194981 */ /* 0x000f22000c1e1900 */
[----:B--2---:R-:W-:-:S03]  /*0560*/  @P1 LOP3.LUT R5, R5, R18, RZ, 0x3c, !PT ;  /* 0x0000001205051212 */ /* 0x004fc600078e3cff */
[----:B------:R-:W2:Y:S01]  /*0570*/  @P3 LDG.E R18, desc[UR4][R10.64+0x44] ;  /* 0x000044040a123981 */ /* 0x000ea2000c1e1900 */
[----:B---3--:R-:W-:-:S03]  /*0580*/  @P2 LOP3.LUT R5, R5, R20, RZ, 0x3c, !PT ;  /* 0x0000001405052212 */ /* 0x008fc600078e3cff */
[----:B------:R-:W3:Y:S01]  /*0590*/  @P4 LDG.E R20, desc[UR4][R10.64+0x58] ;  /* 0x000058040a144981 */ /* 0x000ee2000c1e1900 */
[----:B----4-:R-:W-:-:S03]  /*05a0*/  @P3 LOP3.LUT R3, R3, R22, RZ, 0x3c, !PT ;  /* 0x0000001603033212 */ /* 0x010fc600078e3cff */
[----:B------:R-:W4:Y:S01]  /*05b0*/  @P4 LDG.E R22, desc[UR4][R10.64+0x60] ;  /* 0x000060040a164981 */ /* 0x000f22000c1e1900 */
[----:B------:R-:W-:Y:S02]  /*05c0*/  LOP3.LUT P0, RZ, R24, 0x80, RZ, 0xc0, !PT ;  /* 0x0000008018ff7812 */ /* 0x000fe4000780c0ff */
[----:B------:R-:W-:Y:S02]  /*05d0*/  @P5 LOP3.LUT R15, R15, R26, RZ, 0x3c, !PT ;  /* 0x0000001a0f0f5212 */ /* 0x000fe400078e3cff */
[----:B------:R-:W4:Y:S01]  /*05e0*/  @P6 LDG.E R26, desc[UR4][R10.64+0x78] ;  /* 0x000078040a1a6981 */ /* 0x000f22000c1e1900 */
[----:B------:R-:W-:-:S03]  /*05f0*/  @P3 LOP3.LUT R4, R4, R21, RZ, 0x3c, !PT ;  /* 0x0000001504043212 */ /* 0x000fc600078e3cff */
[----:B------:R-:W4:Y:S01]  /*0600*/  @P4 LDG.E R21, desc[UR4][R10.64+0x5c] ;  /* 0x00005c040a154981 */ /* 0x000f22000c1e1900 */
[----:B------:R-:W-:-:S03]  /*0610*/  @P3 LOP3.LUT R2, R2, R23, RZ, 0x3c, !PT ;  /* 0x0000001702023212 */ /* 0x000fc600078e3cff */
[----:B------:R-:W4:Y:S01]  /*0620*/  @P5 LDG.E R23, desc[UR4][R10.64+0x68] ;  /* 0x000068040a175981 */ /* 0x000f22000c1e1900 */
[----:B------:R-:W-:-:S03]  /*0630*/  @P4 LOP3.LUT R4, R4, R25, RZ, 0x3c, !PT ;  /* 0x0000001904044212 */ /* 0x000fc600078e3cff */
[----:B------:R-:W4:Y:S01]  /*0640*/  @P5 LDG.E R25, desc[UR4][R10.64+0x70] ;  /* 0x000070040a195981 */ /* 0x000f22000c1e1900 */
[----:B--2---:R-:W-:-:S03]  /*0650*/  @P3 LOP3.LUT R5, R5, R18, RZ, 0x3c, !PT ;  /* 0x0000001205053212 */ /* 0x004fc600078e3cff */
[----:B------:R-:W2:Y:S01]  /*0660*/  @P5 LDG.E R18, desc[UR4][R10.64+0x6c] ;  /* 0x00006c040a125981 */ /* 0x000ea2000c1e1900 */
[----:B---3--:R-:W-:-:S03]  /*0670*/  @P4 LOP3.LUT R5, R5, R20, RZ, 0x3c, !PT ;  /* 0x0000001405054212 */ /* 0x008fc600078e3cff */
[----:B------:R-:W3:Y:S01]  /*0680*/  @P5 LDG.E R20, desc[UR4][R10.64+0x74] ;  /* 0x000074040a145981 */ /* 0x000ee2000c1e1900 */
[----:B----4-:R-:W-:-:S03]  /*0690*/  @P4 LOP3.LUT R3, R3, R22, RZ, 0x3c, !PT ;  /* 0x0000001603034212 */ /* 0x010fc600078e3cff */
[----:B------:R-:W4:Y:S01]  /*06a0*/  @P0 LDG.E R22, desc[UR4][R10.64+0x8c] ;  /* 0x00008c040a160981 */ /* 0x000f22000c1e1900 */
[----:B------:R-:W-:-:S03]  /*06b0*/  @P6 LOP3.LUT R15, R15, R26, RZ, 0x3c, !PT ;  /* 0x0000001a0f0f6212 */ /* 0x000fc600078e3cff */
        /* <DEDUP_REMOVED lines=13> */
[----:B------:R-:W-:Y:S02]  /*0790*/  @P6 LOP3.LUT R4, R4, R27, RZ, 0x3c, !PT ;  /* 0x0000001b04046212 */ /* 0x000fe400078e3cff */
[----:B------:R-:W-:Y:S02]  /*07a0*/  @P6 LOP3.LUT R2, R2, R21, RZ, 0x3c, !PT ;  /* 0x0000001502026212 */ /* 0x000fe400078e3cff */
[----:B------:R-:W-:Y:S02]  /*07b0*/  @P0 LOP3.LUT R4, R4, R23, RZ, 0x3c, !PT ;  /* 0x0000001704040212 */ /* 0x000fe400078e3cff */
[----:B------:R-:W-:Y:S02]  /*07c0*/  @P0 LOP3.LUT R2, R2, R25, RZ, 0x3c, !PT ;  /* 0x0000001902020212 */ /* 0x000fe400078e3cff */
[----:B--2---:R-:W-:Y:S02]  /*07d0*/  @P6 LOP3.LUT R5, R5, R18, RZ, 0x3c, !PT ;  /* 0x0000001205056212 */ /* 0x004fe400078e3cff */
[----:B---3--:R-:W-:-:S02]  /*07e0*/  @P6 LOP3.LUT R3, R3, R20, RZ, 0x3c, !PT ;  /* 0x0000001403036212 */ /* 0x008fc400078e3cff */
[----:B----4-:R-:W-:Y:S02]  /*07f0*/  @P0 LOP3.LUT R5, R5, R22, RZ, 0x3c, !PT ;  /* 0x0000001605050212 */ /* 0x010fe400078e3cff */
[----:B------:R-:W-:Y:S02]  /*0800*/  @P0 LOP3.LUT R3, R3, R26, RZ, 0x3c, !PT ;  /* 0x0000001a03030212 */ /* 0x000fe400078e3cff */
[----:B------:R-:W-:-:S13]  /*0810*/  R2P PR, R24.B1, 0x7f ;  /* 0x0000007f18007804 */ /* 0x000fda0000001000 */
[----:B------:R-:W2:Y:S04]  /*0820*/  @P0 LDG.E R18, desc[UR4][R10.64+0xa0] ;  /* 0x0000a0040a120981 */ /* 0x000ea8000c1e1900 */
[----:B------:R-:W3:Y:S04]  /*0830*/  @P1 LDG.E R22, desc[UR4][R10.64+0xb4] ;  /* 0x0000b4040a161981 */ /* 0x000ee8000c1e1900 */
[----:B------:R-:W4:Y:S04]  /*0840*/  @P2 LDG.E R26, desc[UR4][R10.64+0xc8] ;  /* 0x0000c8040a1a2981 */ /* 0x000f28000c1e1900 */
[----:B------:R-:W4:Y:S04]  /*0850*/  @P3 LDG.E R28, desc[UR4][R10.64+0xdc] ;  /* 0x0000dc040a1c3981 */ /* 0x000f28000c1e1900 */
[----:B------:R-:W4:Y:S04]  /*0860*/  @P0 LDG.E R23, desc[UR4][R10.64+0xa4] ;  /* 0x0000a4040a170981 */ /* 0x000f28000c1e1900 */
[----:B------:R-:W4:Y:S04]  /*0870*/  @P0 LDG.E R20, desc[UR4][R10.64+0xa8] ;  /* 0x0000a8040a140981 */ /* 0x000f28000c1e1900 */
[----:B------:R-:W4:Y:S04]  /*0880*/  @P4 LDG.E R25, desc[UR4][R10.64+0xf0] ;  /* 0x0000f0040a194981 */ /* 0x000f28000c1e1900 */
        /* <DEDUP_REMOVED lines=21> */
[----:B------:R-:W-:Y:S02]  /*09e0*/  LOP3.LUT P0, RZ, R24, 0x8000, RZ, 0xc0, !PT ;  /* 0x0000800018ff7812 */ /* 0x000fe4000780c0ff */
[----:B----4-:R-:W-:Y:S01]  /*09f0*/  @P5 LOP3.LUT R15, R15, R26, RZ, 0x3c, !PT ;  /* 0x0000001a0f0f5212 */ /* 0x010fe200078e3cff */
[----:B------:R-:W4:Y:S04]  /*0a00*/  @P3 LDG.E R24, desc[UR4][R10.64+0xe4] ;  /* 0x0000e4040a183981 */ /* 0x000f28000c1e1900 */
[----:B------:R-:W2:Y:S01]  /*0a10*/  @P6 LDG.E R26, desc[UR4][R10.64+0x118] ;  /* 0x000118040a1a6981 */ /* 0x000ea2000c1e1900 */
        /* <DEDUP_REMOVED lines=8> */
[----:B---3--:R-:W-:-:S03]  /*0aa0*/  @P2 LOP3.LUT R3, R3, R22, RZ, 0x3c, !PT ;  /* 0x0000001603032212 */ /* 0x008fc600078e3cff */
[----:B------:R-:W3:Y:S01]  /*0ab0*/  @P4 LDG.E R22, desc[UR4][R10.64+0x100] ;  /* 0x000100040a164981 */ /* 0x000ee2000c1e1900 */
[----:B--2---:R-:W-:-:S03]  /*0ac0*/  @P6 LOP3.LUT R15, R15, R26, RZ, 0x3c, !PT ;  /* 0x0000001a0f0f6212 */ /* 0x004fc600078e3cff */
[----:B------:R-:W2:Y:S01]  /*0ad0*/  @P0 LDG.E R26, desc[UR4][R10.64+0x12c] ;  /* 0x00012c040a1a0981 */ /* 0x000ea2000c1e1900 */
[----:B----4-:R-:W-:-:S03]  /*0ae0*/  @P2 LOP3.LUT R2, R2, R23, RZ, 0x3c, !PT ;  /* 0x0000001702022212 */ /* 0x010fc600078e3cff */
[----:B------:R-:W4:Y:S01]  /*0af0*/  @P4 LDG.E R23, desc[UR4][R10.64+0xfc] ;  /* 0x0000fc040a174981 */ /* 0x000f22000c1e1900 */
[----:B------:R-:W-:-:S03]  /*0b00*/  @P2 LOP3.LUT R5, R5, R20, RZ, 0x3c, !PT ;  /* 0x0000001405052212 */ /* 0x000fc600078e3cff */
[----:B------:R-:W4:Y:S01]  /*0b10*/  @P4 LDG.E R20, desc[UR4][R10.64+0xf8] ;  /* 0x0000f8040a144981 */ /* 0x000f22000c1e1900 */
[----:B------:R-:W-:Y:S02]  /*0b20*/  @P3 LOP3.LUT R2, R2, R27, RZ, 0x3c, !PT ;  /* 0x0000001b02023212 */ /* 0x000fe400078e3cff */
[----:B------:R-:W-:Y:S01]  /*0b30*/  @P3 LOP3.LUT R4, R4, R25, RZ, 0x3c, !PT ;  /* 0x0000001904043212 */ /* 0x000fe200078e3cff */
[----:B------:R-:W4:Y:S01]  /*0b40*/  @P5 LDG.E R27, desc[UR4][R10.64+0x110] ;  /* 0x000110040a1b5981 */ /* 0x000f22000c1e1900 */
[----:B------:R-:W-:-:S03]  /*0b50*/  @P3 LOP3.LUT R5, R5, R24, RZ, 0x3c, !PT ;  /* 0x0000001805053212 */ /* 0x000fc600078e3cff */
[----:B------:R-:W4:Y:S04]  /*0b60*/  @P5 LDG.E R25, desc[UR4][R10.64+0x108] ;  /* 0x000108040a195981 */ /* 0x000f28000c1e1900 */
        /* <DEDUP_REMOVED lines=19> */
[----:B------:R-:W-:-:S05]  /*0ca0*/  VIADD R19, R19, 0x10 ;  /* 0x0000001013137836 */ /* 0x000fca0000000000 */
[----:B------:R-:W-:Y:S02]  /*0cb0*/  ISETP.NE.AND P1, PT, R19, 0x20, PT ;  /* 0x000000201300780c */ /* 0x000fe40003f25270 */
[----:B------:R-:W-:Y:S02]  /*0cc0*/  @P5 LOP3.LUT R3, R3, R18, RZ, 0x3c, !PT ;  /* 0x0000001203035212 */ /* 0x000fe400078e3cff */
[----:B------:R-:W-:Y:S02]  /*0cd0*/  @P6 LOP3.LUT R4, R4, R21, RZ, 0x3c, !PT ;  /* 0x0000001504046212 */ /* 0x000fe400078e3cff */
[----:B---3--:R-:W-:-:S04]  /*0ce0*/  @P6 LOP3.LUT R3, R3, R22, RZ, 0x3c, !PT ;  /* 0x0000001603036212 */ /* 0x008fc800078e3cff */
[----:B--2---:R-:W-:Y:S02]  /*0cf0*/  @P0 LOP3.LUT R3, R3, R26, RZ, 0x3c, !PT ;  /* 0x0000001a03030212 */ /* 0x004fe400078e3cff */
[----:B----4-:R-:W-:Y:S02]  /*0d00*/  @P6 LOP3.LUT R2, R2, R23, RZ, 0x3c, !PT ;  /* 0x0000001702026212 */ /* 0x010fe400078e3cff */
[----:B------:R-:W-:Y:S02]  /*0d10*/  @P6 LOP3.LUT R5, R5, R20, RZ, 0x3c, !PT ;  /* 0x0000001405056212 */ /* 0x000fe400078e3cff */
[----:B------:R-:W-:Y:S02]  /*0d20*/  @P0 LOP3.LUT R2, R2, R27, RZ, 0x3c, !PT ;  /* 0x0000001b02020212 */ /* 0x000fe400078e3cff */
[----:B------:R-:W-:Y:S02]  /*0d30*/  @P0 LOP3.LUT R4, R4, R25, RZ, 0x3c, !PT ;  /* 0x0000001904040212 */ /* 0x000fe400078e3cff */
[----:B------:R-:W-:Y:S01]  /*0d40*/  @P0 LOP3.LUT R5, R5, R24, RZ, 0x3c, !PT ;  /* 0x0000001805050212 */ /* 0x000fe200078e3cff */
[----:B------:R-:W-:Y:S06]  /*0d50*/  @P1 BRA `(.L_x_5) ;  /* 0xfffffff400481947 */ /* 0x000fec000383ffff */
[----:B------:R-:W-:-:S05]  /*0d60*/  VIADD R17, R17, 0x1 ;  /* 0x0000000111117836 */ /* 0x000fca0000000000 */
[----:B------:R-:W-:-:S13]  /*0d70*/  ISETP.NE.AND P0, PT, R17, 0x5, PT ;  /* 0x000000051100780c */ /* 0x000fda0003f05270 */
[----:B------:R-:W-:Y:S05]  /*0d80*/  @P0 BRA `(.L_x_6) ;  /* 0xfffffff400300947 */ /* 0x000fea000383ffff */
[----:B------:R0:W-:Y:S01]  /*0d90*/  STG.E.64 desc[UR4][R6.64+0x8], R4 ;  /* 0x0000080406007986 */ /* 0x0001e2000c101b04 */
[----:B------:R-:W-:Y:S01]  /*0da0*/  VIADD R14, R14, 0x1 ;  /* 0x000000010e0e7836 */ /* 0x000fe20000000000 */
[----:B------:R-:W-:Y:S02]  /*0db0*/  LOP3.LUT R11, R13, 0x3, RZ, 0xc0, !PT ;  /* 0x000000030d0b7812 */ /* 0x000fe400078ec0ff */
[----:B------:R0:W-:Y:S02]  /*0dc0*/  STG.E.64 desc[UR4][R6.64+0x10], R2 ;  /* 0x0000100206007986 */ /* 0x0001e4000c101b04 */
[----:B------:R-:W-:Y:S02]  /*0dd0*/  ISETP.GE.U32.AND P0, PT, R14, R11, PT ;  /* 0x0000000b0e00720c */ /* 0x000fe40003f06070 */
[----:B------:R0:W-:Y:S11]  /*0de0*/  STG.E desc[UR4][R6.64+0x4], R15 ;  /* 0x0000040f06007986 */ /* 0x0001f6000c101904 */
[----:B------:R-:W-:Y:S05]  /*0df0*/  @!P0 BRA `(.L_x_7) ;  /* 0xfffffff400048947 */ /* 0x000fea000383ffff */
.L_x_4:
[----:B------:R-:W-:Y:S05]  /*0e00*/  BSYNC.RECONVERGENT B1 ;  /* 0x0000000000017941 */ /* 0x000fea0003800200 */
.L_x_3:
[C---:B------:R-:W-:Y:S01]  /*0e10*/  ISETP.GT.U32.AND P0, PT, R13.reuse, 0x3, PT ;  /* 0x000000030d00780c */ /* 0x040fe20003f04070 */
[----:B------:R-:W-:Y:S01]  /*0e20*/  VIADD R12, R12, 0x1 ;  /* 0x000000010c0c7836 */ /* 0x000fe20000000000 */
[--C-:B------:R-:W-:Y:S02]  /*0e30*/  SHF.R.U64 R13, R13, 0x2, R0.reuse ;  /* 0x000000020d0d7819 */ /* 0x100fe40000001200 */
[----:B------:R-:W-:Y:S02]  /*0e40*/  ISETP.GT.U32.AND.EX P0, PT, R0, RZ, PT, P0 ;  /* 0x000000ff0000720c */ /* 0x000fe40003f04100 */
[----:B------:R-:W-:-:S11]  /*0e50*/  SHF.R.U32.HI R0, RZ, 0x2, R0 ;  /* 0x00000002ff007819 */ /* 0x000fd60000011600 */
[----:B------:R-:W-:Y:S05]  /*0e60*/  @P0 BRA `(.L_x_8) ;  /* 0xfffffff000c80947 */ /* 0x000fea000383ffff */
.L_x_2:
[----:B------:R-:W-:Y:S05]  /*0e70*/  BSYNC.RECONVERGENT B0 ;  /* 0x0000000000007941 */ /* 0x000fea0003800200 */
.L_x_1:
[----:B------:R-:W-:Y:S04]  /*0e80*/  STG.E.64 desc[UR4][R6.64+0x18], RZ ;  /* 0x000018ff06007986 */ /* 0x000fe8000c101b04 */
[----:B------:R-:W-:Y:S04]  /*0e90*/  STG.E desc[UR4][R6.64+0x20], RZ ;  /* 0x000020ff06007986 */ /* 0x000fe8000c101904 */
[----:B------:R-:W-:Y:S01]  /*0ea0*/  STG.E.64 desc[UR4][R6.64+0x28], RZ ;  /* 0x000028ff06007986 */ /* 0x000fe2000c101b04 */
[----:B------:R-:W-:Y:S05]  /*0eb0*/  EXIT ;  /* 0x000000000000794d */ /* 0x000fea0003800000 */
.L_x_9:
        /* <DEDUP_REMOVED lines=12> */
.L_x_11:


//--------------------- .nv.global.init           --------------------------
	.section	.nv.global.init,"aw",@progbits
	.align	4
.nv.global.init:
	.type		mrg32k3aM1SubSeq,@object
	.size		mrg32k3aM1SubSeq,(mrg32k3aM2SubSeq - mrg32k3aM1SubSeq)
mrg32k3aM1SubSeq:
        /*0000*/ 	.byte	0x0b, 0xcc, 0xee, 0x04, 0x73, 0x29, 0x8b, 0x6f, 0xf6, 0x53, 0x03, 0xf6, 0x23, 0xf6, 0xea, 0xda
        /* <DEDUP_REMOVED lines=125> */
	.type		mrg32k3aM2SubSeq,@object
	.size		mrg32k3aM2SubSeq,(mrg32k3aM1 - mrg32k3aM2SubSeq)
mrg32k3aM2SubSeq:
        /* <DEDUP_REMOVED lines=126> */
	.type		mrg32k3aM1,@object
	.size		mrg32k3aM1,(mrg32k3aM1Seq - mrg32k3aM1)
mrg32k3aM1:
        /* <DEDUP_REMOVED lines=144> */
	.type		mrg32k3aM1Seq,@object
	.size		mrg32k3aM1Seq,(mrg32k3aM2 - mrg32k3aM1Seq)
mrg32k3aM1Seq:
        /* <DEDUP_REMOVED lines=144> */
	.type		mrg32k3aM2,@object
	.size		mrg32k3aM2,(mrg32k3aM2Seq - mrg32k3aM2)
mrg32k3aM2:
        /* <DEDUP_REMOVED lines=144> */
	.type		mrg32k3aM2Seq,@object
	.size		mrg32k3aM2Seq,(precalc_xorwow_matrix - mrg32k3aM2Seq)
mrg32k3aM2Seq:
        /* <DEDUP_REMOVED lines=144> */
	.type		precalc_xorwow_matrix,@object
	.size		precalc_xorwow_matrix,(precalc_xorwow_offset_matrix - precalc_xorwow_matrix)
precalc_xorwow_matrix:
        /* <DEDUP_REMOVED lines=6400> */
	.type		precalc_xorwow_offset_matrix,@object
	.size		precalc_xorwow_offset_matrix,(.L_1 - precalc_xorwow_offset_matrix)
precalc_xorwow_offset_matrix:
        /* <DEDUP_REMOVED lines=6400> */
.L_1:


//--------------------- .nv.shared.reserved.0     --------------------------
	.section	.nv.shared.reserved.0,"aw",@nobits
	.weak		__nv_reservedSMEM_offset_0_alias
	.size		__nv_reservedSMEM_offset_0_alias, 0, 64
	.other		__nv_reservedSMEM_offset_0_alias,@"STO_CUDA_RESERVED_SHARED STV_DEFAULT"
__nv_reservedSMEM_offset_0_alias:
	.zero		0
	.zero		64


//--------------------- .nv.constant0._Z16getMonteCarloValPfS_S_P17curandStateXORWOWi --------------------------
	.section	.nv.constant0._Z16getMonteCarloValPfS_S_P17curandStateXORWOWi,"a",@progbits
	.sectionflags	@""
	.align	4
.nv.constant0._Z16getMonteCarloValPfS_S_P17curandStateXORWOWi:
	.zero		932


//--------------------- .nv.constant0._Z12setup_kernelP17curandStateXORWOWi --------------------------
	.section	.nv.constant0._Z12setup_kernelP17curandStateXORWOWi,"a",@progbits
	.sectionflags	@""
	.align	4
.nv.constant0._Z12setup_kernelP17curandStateXORWOWi:
	.zero		908


//--------------------- SYMBOLS --------------------------

	.type		.nv.reservedSmem.offset0,@object
	.size		.nv.reservedSmem.offset0,0x4
